//
// Generated by NVIDIA NVVM Compiler
//
// Compiler Build ID: CL-36424714
// Cuda compilation tools, release 13.0, V13.0.88
// Based on NVVM 20.0.0
//

.version 9.0
.target sm_100
.address_size 64

	// .globl	_Z15read_texture_2dyii
.extern .func  (.param .b32 func_retval0) vprintf
(
	.param .b64 vprintf_param_0,
	.param .b64 vprintf_param_1
)
;
.global .align 1 .b8 $str[30] = {120, 58, 32, 37, 100, 44, 32, 121, 58, 32, 37, 100, 44, 32, 109, 121, 32, 118, 97, 108, 117, 101, 32, 105, 115, 32, 37, 100, 10};

.visible .entry _Z15read_texture_2dyii(
	.param .u64 _Z15read_texture_2dyii_param_0,
	.param .u32 _Z15read_texture_2dyii_param_1,
	.param .u32 _Z15read_texture_2dyii_param_2
)
{
	.local .align 8 .b8 	__local_depot0[16];
	.reg .b64 	%SP;
	.reg .b64 	%SPL;
	.reg .pred 	%p<4>;
	.reg .b32 	%r<19>;
	.reg .b32 	%f<5>;
	.reg .b64 	%rd<6>;

	mov.u64 	%SPL, __local_depot0;
	cvta.local.u64 	%SP, %SPL;
	ld.param.u64 	%rd1, [_Z15read_texture_2dyii_param_0];
	ld.param.u32 	%r3, [_Z15read_texture_2dyii_param_1];
	ld.param.u32 	%r4, [_Z15read_texture_2dyii_param_2];
	mov.u32 	%r6, %ctaid.x;
	mov.u32 	%r7, %ntid.x;
	mov.u32 	%r8, %tid.x;
	mad.lo.s32 	%r1, %r6, %r7, %r8;
	mov.u32 	%r9, %ctaid.y;
	mov.u32 	%r10, %ntid.y;
	mov.u32 	%r11, %tid.y;
	mad.lo.s32 	%r12, %r9, %r10, %r11;
	setp.ge.s32 	%p1, %r1, %r3;
	setp.ge.s32 	%p2, %r12, %r4;
	or.pred  	%p3, %p1, %p2;
	@%p3 bra 	$L__BB0_2;
	add.u64 	%rd2, %SP, 0;
	add.u64 	%rd3, %SPL, 0;
	cvt.rn.f32.s32 	%f1, %r1;
	add.f32 	%f2, %f1, 0f3F000000;
	cvt.rn.f32.u32 	%f3, %r12;
	add.f32 	%f4, %f3, 0f3F000000;
	tex.2d.v4.s32.f32 	{%r13, %r14, %r15, %r16}, [%rd1, {%f2, %f4}];
	st.local.v2.u32 	[%rd3], {%r1, %r12};
	st.local.u32 	[%rd3+8], %r13;
	mov.u64 	%rd4, $str;
	cvta.global.u64 	%rd5, %rd4;
	{ // callseq 0, 0
	.param .b64 param0;
	st.param.b64 	[param0], %rd5;
	.param .b64 param1;
	st.param.b64 	[param1], %rd2;
	.param .b32 retval0;
	call.uni (retval0), 
	vprintf, 
	(
	param0, 
	param1
	);
	ld.param.b32 	%r17, [retval0];
	} // callseq 0
$L__BB0_2:
	ret;

}


// ===== COMPILED SASS (sm_100) =====

	.target	sm_100

	.elftype	@"ET_EXEC"


//--------------------- .note.nv.tkinfo           --------------------------
	.section	.note.nv.tkinfo,"",@"SHT_NOTE"
	.sectionflags	@"SHF_NOTE_NV_TKINFO"
	.tkinfo
        /*0018*/ 	.word	0x00000002
        /*0030*/ 	.string	""
        /*0030*/ 	.string	"ptxas"
        /*0030*/ 	.string	"Cuda compilation tools, release 13.0, V13.0.88"
        /*0030*/ 	.string	"Build cuda_13.0.r13.0/compiler.36424714_0"
        /*0030*/ 	.string	"-arch sm_100 -m 64 "



//--------------------- .note.nv.cuinfo           --------------------------
	.section	.note.nv.cuinfo,"",@"SHT_NOTE"
	.sectionflags	@"SHF_NOTE_NV_CUINFO"
        /*0018*/ 	.short	0x0002
        /*001a*/ 	.short	0x0064
        /*001c*/ 	.short	0x0082
	.zero		2


//--------------------- .nv.info                  --------------------------
	.section	.nv.info,"",@"SHT_CUDA_INFO"
	.align	4


	//----- nvinfo : EIATTR_REGCOUNT
	.align		4
        /*0000*/ 	.byte	0x04, 0x2f
        /*0002*/ 	.short	(.L_2 - .L_1)
	.align		4
.L_1:
        /*0004*/ 	.word	index@(_Z15read_texture_2dyii)
        /*0008*/ 	.word	0x00000018


	//----- nvinfo : EIATTR_FRAME_SIZE
	.align		4
.L_2:
        /*000c*/ 	.byte	0x04, 0x11
        /*000e*/ 	.short	(.L_4 - .L_3)
	.align		4
.L_3:
        /*0010*/ 	.word	index@(_Z15read_texture_2dyii)
        /*0014*/ 	.word	0x00000010


	//----- nvinfo : EIATTR_MIN_STACK_SIZE
	.align		4
.L_4:
        /*0018*/ 	.byte	0x04, 0x12
        /*001a*/ 	.short	(.L_6 - .L_5)
	.align		4
.L_5:
        /*001c*/ 	.word	index@(_Z15read_texture_2dyii)
        /*0020*/ 	.word	0x00000010
.L_6:


//--------------------- .nv.compat                --------------------------
	.section	.nv.compat,"",@"SHT_CUDA_COMPAT_INFO"
	.align	4
        /*0000*/ 	.byte	0x02, 0x09, 0x00, 0x00, 0x02, 0x02, 0x02, 0x00, 0x02, 0x05, 0x05, 0x00, 0x03, 0x07, 0x01, 0x01
        /*0010*/ 	.byte	0x02, 0x03, 0x00, 0x00, 0x02, 0x06, 0x01, 0x00, 0x04, 0x0b, 0x08, 0x00, 0x09, 0x00, 0x00, 0x00
        /*0020*/ 	.byte	0x00, 0x00, 0x00, 0x00


//--------------------- .nv.info._Z15read_texture_2dyii --------------------------
	.section	.nv.info._Z15read_texture_2dyii,"",@"SHT_CUDA_INFO"
	.sectionflags	@""
	.align	4


	//----- nvinfo : EIATTR_CUDA_API_VERSION
	.align		4
        /*0000*/ 	.byte	0x04, 0x37
        /*0002*/ 	.short	(.L_8 - .L_7)
.L_7:
        /*0004*/ 	.word	0x00000082


	//----- nvinfo : EIATTR_KPARAM_INFO
	.align		4
.L_8:
        /*0008*/ 	.byte	0x04, 0x17
        /*000a*/ 	.short	(.L_10 - .L_9)
.L_9:
        /*000c*/ 	.word	0x00000000
        /*0010*/ 	.short	0x0002
        /*0012*/ 	.short	0x000c
        /*0014*/ 	.byte	0x00, 0xf0, 0x11, 0x00


	//----- nvinfo : EIATTR_KPARAM_INFO
	.align		4
.L_10:
        /*0018*/ 	.byte	0x04, 0x17
        /*001a*/ 	.short	(.L_12 - .L_11)
.L_11:
        /*001c*/ 	.word	0x00000000
        /*0020*/ 	.short	0x0001
        /*0022*/ 	.short	0x0008
        /*0024*/ 	.byte	0x00, 0xf0, 0x11, 0x00


	//----- nvinfo : EIATTR_KPARAM_INFO
	.align		4
.L_12:
        /*0028*/ 	.byte	0x04, 0x17
        /*002a*/ 	.short	(.L_14 - .L_13)
.L_13:
        /*002c*/ 	.word	0x00000000
        /*0030*/ 	.short	0x0000
        /*0032*/ 	.short	0x0000
        /*0034*/ 	.byte	0x00, 0xf0, 0x21, 0x00


	//----- nvinfo : EIATTR_SPARSE_MMA_MASK
	.align		4
.L_14:
        /*0038*/ 	.byte	0x03, 0x50
        /*003a*/ 	.short	0x0000


	//----- nvinfo : EIATTR_MAXREG_COUNT
	.align		4
        /*003c*/ 	.byte	0x03, 0x1b
        /*003e*/ 	.short	0x00ff


	//----- nvinfo : EIATTR_EXTERNS
	.align		4
        /*0040*/ 	.byte	0x04, 0x0f
        /*0042*/ 	.short	(.L_16 - .L_15)


	//   ....[0]....
	.align		4
.L_15:
        /*0044*/ 	.word	index@(vprintf)


	//----- nvinfo : EIATTR_MERCURY_ISA_VERSION
	.align		4
.L_16:
        /*0048*/ 	.byte	0x03, 0x5f
        /*004a*/ 	.short	0x0101


	//----- nvinfo : EIATTR_VRC_CTA_INIT_COUNT
	.align		4
        /*004c*/ 	.byte	0x02, 0x4a
	.zero		1
	.zero		1


	//----- nvinfo : EIATTR_SYSCALL_OFFSETS
	.align		4
        /*0050*/ 	.byte	0x04, 0x46
        /*0052*/ 	.short	(.L_18 - .L_17)


	//   ....[0]....
.L_17:
        /*0054*/ 	.word	0x00000220


	//----- nvinfo : EIATTR_EXIT_INSTR_OFFSETS
	.align		4
.L_18:
        /*0058*/ 	.byte	0x04, 0x1c
        /*005a*/ 	.short	(.L_20 - .L_19)


	//   ....[0]....
.L_19:
        /*005c*/ 	.word	0x00000110


	//   ....[1]....
        /*0060*/ 	.word	0x00000230


	//----- nvinfo : EIATTR_CRS_STACK_SIZE
	.align		4
.L_20:
        /*0064*/ 	.byte	0x04, 0x1e
        /*0066*/ 	.short	(.L_22 - .L_21)
.L_21:
        /*0068*/ 	.word	0x00000000


	//----- nvinfo : EIATTR_CBANK_PARAM_SIZE
	.align		4
.L_22:
        /*006c*/ 	.byte	0x03, 0x19
        /*006e*/ 	.short	0x0010


	//----- nvinfo : EIATTR_PARAM_CBANK
	.align		4
        /*0070*/ 	.byte	0x04, 0x0a
        /*0072*/ 	.short	(.L_24 - .L_23)
	.align		4
.L_23:
        /*0074*/ 	.word	index@(.nv.constant0._Z15read_texture_2dyii)
        /*0078*/ 	.short	0x0380
        /*007a*/ 	.short	0x0010


	//----- nvinfo : EIATTR_SW_WAR
	.align		4
.L_24:
        /*007c*/ 	.byte	0x04, 0x36
        /*007e*/ 	.short	(.L_26 - .L_25)
.L_25:
        /*0080*/ 	.word	0x00000008
.L_26:


//--------------------- .nv.callgraph             --------------------------
	.section	.nv.callgraph,"",@"SHT_CUDA_CALLGRAPH"
	.align	4
	.sectionentsize	8
	.align		4
        /*0000*/ 	.word	0x00000000
	.align		4
        /*0004*/ 	.word	0xffffffff
	.align		4
        /*0008*/ 	.word	index@(_Z15read_texture_2dyii)
	.align		4
        /*000c*/ 	.word	index@(vprintf)
	.align		4
        /*0010*/ 	.word	0x00000000
	.align		4
        /*0014*/ 	.word	0xfffffffe
	.align		4
        /*0018*/ 	.word	0x00000000
	.align		4
        /*001c*/ 	.word	0xfffffffd
	.align		4
        /*0020*/ 	.word	0x00000000
	.align		4
        /*0024*/ 	.word	0xfffffffc


//--------------------- .nv.constant4             --------------------------
	.section	.nv.constant4,"a",@progbits
	.align	8
	.align		8
.nv.constant4:
        /*0000*/ 	.dword	vprintf
	.align		8
        /*0008*/ 	.dword	$str


//--------------------- .text._Z15read_texture_2dyii --------------------------
	.section	.text._Z15read_texture_2dyii,"ax",@progbits
	.align	128
        .global         _Z15read_texture_2dyii
        .type           _Z15read_texture_2dyii,@function
        .size           _Z15read_texture_2dyii,(.L_x_2 - _Z15read_texture_2dyii)
        .other          _Z15read_texture_2dyii,@"STO_CUDA_ENTRY STV_DEFAULT"
_Z15read_texture_2dyii:
.text._Z15read_texture_2dyii:
[----:B------:R-:W0:Y:S01]  /*0000*/  LDC R1, c[0x0][0x37c] ;  /* 0x0000df00ff017b82 */ /* 0x000e220000000800 */
[----:B------:R-:W1:Y:S01]  /*0010*/  S2R R0, SR_TID.Y ;  /* 0x0000000000007919 */ /* 0x000e620000002200 */
[----:B------:R-:W2:Y:S06]  /*0020*/  LDCU UR5, c[0x0][0x2fc] ;  /* 0x00005f80ff0577ac */ /* 0x000eac0008000800 */
[----:B------:R-:W3:Y:S01]  /*0030*/  LDC R2, c[0x0][0x360] ;  /* 0x0000d800ff027b82 */ /* 0x000ee20000000800 */
[----:B0-----:R-:W-:Y:S01]  /*0040*/  VIADD R1, R1, 0xfffffff0 ;  /* 0xfffffff001017836 */ /* 0x001fe20000000000 */
[----:B------:R-:W3:Y:S01]  /*0050*/  S2R R5, SR_TID.X ;  /* 0x0000000000057919 */ /* 0x000ee20000002100 */
[----:B------:R-:W0:Y:S01]  /*0060*/  LDCU.64 UR8, c[0x0][0x388] ;  /* 0x00007100ff0877ac */ /* 0x000e220008000a00 */
[----:B------:R-:W4:Y:S04]  /*0070*/  LDCU UR4, c[0x0][0x2f8] ;  /* 0x00005f00ff0477ac */ /* 0x000f280008000800 */
[----:B------:R-:W1:Y:S08]  /*0080*/  S2UR UR7, SR_CTAID.Y ;  /* 0x00000000000779c3 */ /* 0x000e700000002600 */
[----:B------:R-:W1:Y:S08]  /*0090*/  LDC R3, c[0x0][0x364] ;  /* 0x0000d900ff037b82 */ /* 0x000e700000000800 */
[----:B------:R-:W3:Y:S01]  /*00a0*/  S2UR UR6, SR_CTAID.X ;  /* 0x00000000000679c3 */ /* 0x000ee20000002500 */
[----:B----4-:R-:W-:-:S05]  /*00b0*/  IADD3 R6, P1, PT, R1, UR4, RZ ;  /* 0x0000000401067c10 */ /* 0x010fca000ff3e0ff */
[----:B--2---:R-:W-:Y:S02]  /*00c0*/  IMAD.X R7, RZ, RZ, UR5, P1 ;  /* 0x00000005ff077e24 */ /* 0x004fe400088e06ff */
[----:B-1----:R-:W-:-:S05]  /*00d0*/  IMAD R3, R3, UR7, R0 ;  /* 0x0000000703037c24 */ /* 0x002fca000f8e0200 */
[----:B0-----:R-:W-:Y:S01]  /*00e0*/  ISETP.GE.AND P0, PT, R3, UR9, PT ;  /* 0x0000000903007c0c */ /* 0x001fe2000bf06270 */
[----:B---3--:R-:W-:-:S05]  /*00f0*/  IMAD R2, R2, UR6, R5 ;  /* 0x0000000602027c24 */ /* 0x008fca000f8e0205 */
[----:B------:R-:W-:-:S13]  /*0100*/  ISETP.GE.OR P0, PT, R2, UR8, P0 ;  /* 0x0000000802007c0c */ /* 0x000fda0008706670 */
[----:B------:R-:W-:Y:S05]  /*0110*/  @P0 EXIT ;  /* 0x000000000000094d */ /* 0x000fea0003800000 */
[----:B------:R-:W0:Y:S01]  /*0120*/  LDCU UR4, c[0x0][0x380] ;  /* 0x00007000ff0477ac */ /* 0x000e220008000800 */
[----:B------:R-:W-:Y:S01]  /*0130*/  I2FP.F32.S32 R8, R2 ;  /* 0x0000000200087245 */ /* 0x000fe20000201400 */
[----:B------:R-:W-:Y:S01]  /*0140*/  HFMA2 R12, -RZ, RZ, -3, 0 ;  /* 0xc2000000ff0c7431 */ /* 0x000fe200000001ff */
[----:B------:R-:W-:Y:S01]  /*0150*/  I2FP.F32.U32 R9, R3 ;  /* 0x0000000300097245 */ /* 0x000fe20000201000 */
[----:B------:R-:W-:Y:S02]  /*0160*/  UMOV UR5, URZ ;  /* 0x000000ff00057c82 */ /* 0x000fe40008000000 */
[----:B------:R-:W-:Y:S02]  /*0170*/  FADD R8, R8, 0.5 ;  /* 0x3f00000008087421 */ /* 0x000fe40000000000 */
[----:B------:R-:W-:-:S04]  /*0180*/  FADD R9, R9, 0.5 ;  /* 0x3f00000009097421 */ /* 0x000fc80000000000 */
[----:B0-----:R0:W5:Y:S01]  /*0190*/  TEX.LL RZ, R8, R8, R12, UR4, 2D, 0x1 ;  /* 0x28ff040c08087f60 */ /* 0x00116200089e01ff */
[----:B------:R-:W-:Y:S01]  /*01a0*/  MOV R0, 0x0 ;  /* 0x0000000000007802 */ /* 0x000fe20000000f00 */
[----:B------:R1:W-:Y:S03]  /*01b0*/  STL.64 [R1], R2 ;  /* 0x0000000201007387 */ /* 0x0003e60000100a00 */
[----:B------:R1:W2:Y:S01]  /*01c0*/  LDC.64 R10, c[0x4][R0] ;  /* 0x01000000000a7b82 */ /* 0x0002a20000000a00 */
[----:B0-----:R-:W0:Y:S02]  /*01d0*/  LDCU.64 UR4, c[0x4][0x8] ;  /* 0x01000100ff0477ac */ /* 0x001e240008000a00 */
[----:B0-----:R-:W-:Y:S01]  /*01e0*/  IMAD.U32 R4, RZ, RZ, UR4 ;  /* 0x00000004ff047e24 */ /* 0x001fe2000f8e00ff */
[----:B------:R-:W-:Y:S01]  /*01f0*/  MOV R5, UR5 ;  /* 0x0000000500057c02 */ /* 0x000fe20008000f00 */
[----:B--2--5:R1:W-:Y:S06]  /*0200*/  STL [R1+0x8], R8 ;  /* 0x0000080801007387 */ /* 0x0243ec0000100800 */
[----:B------:R-:W-:-:S07]  /*0210*/  LEPC R20, `(.L_x_0) ;  /* 0x000000001014794e */ /* 0x000fce0000000000 */
[----:B-1----:R-:W-:Y:S05]  /*0220*/  CALL.ABS.NOINC R10 ;  /* 0x000000000a007343 */ /* 0x002fea0003c00000 */
.L_x_0:
[----:B------:R-:W-:Y:S05]  /*0230*/  EXIT ;  /* 0x000000000000794d */ /* 0x000fea0003800000 */
.L_x_1:
[----:B------:R-:W-:-:S00]  /*0240*/  BRA `(.L_x_1) ;  /* 0xfffffffc00fc7947 */ /* 0x000fc0000383ffff */
[----:B------:R-:W-:-:S00]  /*0250*/  NOP ;  /* 0x0000000000007918 */ /* 0x000fc00000000000 */
        /* <DEDUP_REMOVED lines=10> */
.L_x_2:


//--------------------- .nv.global.init           --------------------------
	.section	.nv.global.init,"aw",@progbits
.nv.global.init:
	.type		$str,@object
	.size		$str,(.L_0 - $str)
$str:
        /*0000*/ 	.byte	0x78, 0x3a, 0x20, 0x25, 0x64, 0x2c, 0x20, 0x79, 0x3a, 0x20, 0x25, 0x64, 0x2c, 0x20, 0x6d, 0x79
        /*0010*/ 	.byte	0x20, 0x76, 0x61, 0x6c, 0x75, 0x65, 0x20, 0x69, 0x73, 0x20, 0x25, 0x64, 0x0a, 0x00
.L_0:


//--------------------- .nv.shared.reserved.0     --------------------------
	.section	.nv.shared.reserved.0,"aw",@nobits
	.weak		__nv_reservedSMEM_offset_0_alias
	.size		__nv_reservedSMEM_offset_0_alias, 0, 64
	.other		__nv_reservedSMEM_offset_0_alias,@"STO_CUDA_RESERVED_SHARED STV_DEFAULT"
__nv_reservedSMEM_offset_0_alias:
	.zero		0
	.zero		64


//--------------------- .nv.constant0._Z15read_texture_2dyii --------------------------
	.section	.nv.constant0._Z15read_texture_2dyii,"a",@progbits
	.sectionflags	@""
	.align	4
.nv.constant0._Z15read_texture_2dyii:
	.zero		912


//--------------------- SYMBOLS --------------------------

	.type		.nv.reservedSmem.offset0,@object
	.size		.nv.reservedSmem.offset0,0x4
	.type		vprintf,@function
